//
// Generated by NVIDIA NVVM Compiler
//
// Compiler Build ID: CL-36424714
// Cuda compilation tools, release 13.0, V13.0.88
// Based on NVVM 20.0.0
//

.version 9.0
.target sm_100
.address_size 64

	// .globl	_Z9addMatrixPiS_S_i

.visible .entry _Z9addMatrixPiS_S_i(
	.param .u64 .ptr .align 1 _Z9addMatrixPiS_S_i_param_0,
	.param .u64 .ptr .align 1 _Z9addMatrixPiS_S_i_param_1,
	.param .u64 .ptr .align 1 _Z9addMatrixPiS_S_i_param_2,
	.param .u32 _Z9addMatrixPiS_S_i_param_3
)
{
	.reg .pred 	%p<6>;
	.reg .b32 	%r<40>;
	.reg .b64 	%rd<18>;

	ld.param.u64 	%rd7, [_Z9addMatrixPiS_S_i_param_0];
	ld.param.u64 	%rd8, [_Z9addMatrixPiS_S_i_param_1];
	ld.param.u64 	%rd9, [_Z9addMatrixPiS_S_i_param_2];
	ld.param.u32 	%r13, [_Z9addMatrixPiS_S_i_param_3];
	cvta.to.global.u64 	%rd1, %rd9;
	cvta.to.global.u64 	%rd2, %rd8;
	cvta.to.global.u64 	%rd3, %rd7;
	mov.u32 	%r14, %ntid.x;
	mov.u32 	%r15, %ctaid.x;
	mov.u32 	%r16, %tid.x;
	mad.lo.s32 	%r17, %r14, %r15, %r16;
	mul.lo.s32 	%r1, %r13, %r17;
	add.s32 	%r2, %r1, %r13;
	setp.lt.s32 	%p1, %r13, 1;
	@%p1 bra 	$L__BB0_7;
	add.s32 	%r18, %r1, 1;
	max.s32 	%r3, %r2, %r18;
	sub.s32 	%r19, %r3, %r1;
	and.b32  	%r4, %r19, 3;
	setp.eq.s32 	%p2, %r4, 0;
	mov.u32 	%r38, %r1;
	@%p2 bra 	$L__BB0_4;
	neg.s32 	%r36, %r4;
	mov.u32 	%r38, %r1;
$L__BB0_3:
	.pragma "nounroll";
	mul.wide.s32 	%rd10, %r38, 4;
	add.s64 	%rd11, %rd1, %rd10;
	add.s64 	%rd12, %rd2, %rd10;
	add.s64 	%rd13, %rd3, %rd10;
	ld.global.u32 	%r20, [%rd13];
	ld.global.u32 	%r21, [%rd12];
	add.s32 	%r22, %r21, %r20;
	st.global.u32 	[%rd11], %r22;
	add.s32 	%r38, %r38, 1;
	add.s32 	%r36, %r36, 1;
	setp.ne.s32 	%p3, %r36, 0;
	@%p3 bra 	$L__BB0_3;
$L__BB0_4:
	sub.s32 	%r23, %r1, %r3;
	setp.gt.u32 	%p4, %r23, -4;
	@%p4 bra 	$L__BB0_7;
	add.s64 	%rd4, %rd3, 8;
	add.s64 	%rd5, %rd2, 8;
	add.s64 	%rd6, %rd1, 8;
$L__BB0_6:
	mul.wide.s32 	%rd14, %r38, 4;
	add.s64 	%rd15, %rd4, %rd14;
	add.s64 	%rd16, %rd5, %rd14;
	add.s64 	%rd17, %rd6, %rd14;
	ld.global.u32 	%r24, [%rd15+-8];
	ld.global.u32 	%r25, [%rd16+-8];
	add.s32 	%r26, %r25, %r24;
	st.global.u32 	[%rd17+-8], %r26;
	ld.global.u32 	%r27, [%rd15+-4];
	ld.global.u32 	%r28, [%rd16+-4];
	add.s32 	%r29, %r28, %r27;
	st.global.u32 	[%rd17+-4], %r29;
	ld.global.u32 	%r30, [%rd15];
	ld.global.u32 	%r31, [%rd16];
	add.s32 	%r32, %r31, %r30;
	st.global.u32 	[%rd17], %r32;
	ld.global.u32 	%r33, [%rd15+4];
	ld.global.u32 	%r34, [%rd16+4];
	add.s32 	%r35, %r34, %r33;
	st.global.u32 	[%rd17+4], %r35;
	add.s32 	%r38, %r38, 4;
	setp.lt.s32 	%p5, %r38, %r2;
	@%p5 bra 	$L__BB0_6;
$L__BB0_7:
	ret;

}


// ===== COMPILED SASS (sm_100) =====

	.target	sm_100

	.elftype	@"ET_EXEC"


//--------------------- .note.nv.tkinfo           --------------------------
	.section	.note.nv.tkinfo,"",@"SHT_NOTE"
	.sectionflags	@"SHF_NOTE_NV_TKINFO"
	.tkinfo
        /*0018*/ 	.word	0x00000002
        /*0030*/ 	.string	""
        /*0030*/ 	.string	"ptxas"
        /*0030*/ 	.string	"Cuda compilation tools, release 13.0, V13.0.88"
        /*0030*/ 	.string	"Build cuda_13.0.r13.0/compiler.36424714_0"
        /*0030*/ 	.string	"-arch sm_100 -m 64 "



//--------------------- .note.nv.cuinfo           --------------------------
	.section	.note.nv.cuinfo,"",@"SHT_NOTE"
	.sectionflags	@"SHF_NOTE_NV_CUINFO"
        /*0018*/ 	.short	0x0002
        /*001a*/ 	.short	0x0064
        /*001c*/ 	.short	0x0082
	.zero		2


//--------------------- .nv.info                  --------------------------
	.section	.nv.info,"",@"SHT_CUDA_INFO"
	.align	4


	//----- nvinfo : EIATTR_REGCOUNT
	.align		4
        /*0000*/ 	.byte	0x04, 0x2f
        /*0002*/ 	.short	(.L_1 - .L_0)
	.align		4
.L_0:
        /*0004*/ 	.word	index@(_Z9addMatrixPiS_S_i)
        /*0008*/ 	.word	0x00000014


	//----- nvinfo : EIATTR_FRAME_SIZE
	.align		4
.L_1:
        /*000c*/ 	.byte	0x04, 0x11
        /*000e*/ 	.short	(.L_3 - .L_2)
	.align		4
.L_2:
        /*0010*/ 	.word	index@(_Z9addMatrixPiS_S_i)
        /*0014*/ 	.word	0x00000000


	//----- nvinfo : EIATTR_MIN_STACK_SIZE
	.align		4
.L_3:
        /*0018*/ 	.byte	0x04, 0x12
        /*001a*/ 	.short	(.L_5 - .L_4)
	.align		4
.L_4:
        /*001c*/ 	.word	index@(_Z9addMatrixPiS_S_i)
        /*0020*/ 	.word	0x00000000
.L_5:


//--------------------- .nv.compat                --------------------------
	.section	.nv.compat,"",@"SHT_CUDA_COMPAT_INFO"
	.align	4
        /*0000*/ 	.byte	0x02, 0x09, 0x00, 0x00, 0x02, 0x02, 0x01, 0x00, 0x02, 0x05, 0x05, 0x00, 0x03, 0x07, 0x01, 0x01
        /*0010*/ 	.byte	0x02, 0x03, 0x00, 0x00, 0x02, 0x06, 0x01, 0x00, 0x04, 0x0b, 0x08, 0x00, 0x09, 0x00, 0x00, 0x00
        /*0020*/ 	.byte	0x00, 0x00, 0x00, 0x00


//--------------------- .nv.info._Z9addMatrixPiS_S_i --------------------------
	.section	.nv.info._Z9addMatrixPiS_S_i,"",@"SHT_CUDA_INFO"
	.sectionflags	@""
	.align	4


	//----- nvinfo : EIATTR_CUDA_API_VERSION
	.align		4
        /*0000*/ 	.byte	0x04, 0x37
        /*0002*/ 	.short	(.L_7 - .L_6)
.L_6:
        /*0004*/ 	.word	0x00000082


	//----- nvinfo : EIATTR_KPARAM_INFO
	.align		4
.L_7:
        /*0008*/ 	.byte	0x04, 0x17
        /*000a*/ 	.short	(.L_9 - .L_8)
.L_8:
        /*000c*/ 	.word	0x00000000
        /*0010*/ 	.short	0x0003
        /*0012*/ 	.short	0x0018
        /*0014*/ 	.byte	0x00, 0xf0, 0x11, 0x00


	//----- nvinfo : EIATTR_KPARAM_INFO
	.align		4
.L_9:
        /*0018*/ 	.byte	0x04, 0x17
        /*001a*/ 	.short	(.L_11 - .L_10)
.L_10:
        /*001c*/ 	.word	0x00000000
        /*0020*/ 	.short	0x0002
        /*0022*/ 	.short	0x0010
        /*0024*/ 	.byte	0x00, 0xf5, 0x21, 0x00


	//----- nvinfo : EIATTR_KPARAM_INFO
	.align		4
.L_11:
        /*0028*/ 	.byte	0x04, 0x17
        /*002a*/ 	.short	(.L_13 - .L_12)
.L_12:
        /*002c*/ 	.word	0x00000000
        /*0030*/ 	.short	0x0001
        /*0032*/ 	.short	0x0008
        /*0034*/ 	.byte	0x00, 0xf5, 0x21, 0x00


	//----- nvinfo : EIATTR_KPARAM_INFO
	.align		4
.L_13:
        /*0038*/ 	.byte	0x04, 0x17
        /*003a*/ 	.short	(.L_15 - .L_14)
.L_14:
        /*003c*/ 	.word	0x00000000
        /*0040*/ 	.short	0x0000
        /*0042*/ 	.short	0x0000
        /*0044*/ 	.byte	0x00, 0xf5, 0x21, 0x00


	//----- nvinfo : EIATTR_SPARSE_MMA_MASK
	.align		4
.L_15:
        /*0048*/ 	.byte	0x03, 0x50
        /*004a*/ 	.short	0x0000


	//----- nvinfo : EIATTR_MAXREG_COUNT
	.align		4
        /*004c*/ 	.byte	0x03, 0x1b
        /*004e*/ 	.short	0x00ff


	//----- nvinfo : EIATTR_MERCURY_ISA_VERSION
	.align		4
        /*0050*/ 	.byte	0x03, 0x5f
        /*0052*/ 	.short	0x0101


	//----- nvinfo : EIATTR_VRC_CTA_INIT_COUNT
	.align		4
        /*0054*/ 	.byte	0x02, 0x4a
	.zero		1
	.zero		1


	//----- nvinfo : EIATTR_EXIT_INSTR_OFFSETS
	.align		4
        /*0058*/ 	.byte	0x04, 0x1c
        /*005a*/ 	.short	(.L_17 - .L_16)


	//   ....[0]....
.L_16:
        /*005c*/ 	.word	0x00000070


	//   ....[1]....
        /*0060*/ 	.word	0x00000220


	//   ....[2]....
        /*0064*/ 	.word	0x00000470


	//----- nvinfo : EIATTR_CRS_STACK_SIZE
	.align		4
.L_17:
        /*0068*/ 	.byte	0x04, 0x1e
        /*006a*/ 	.short	(.L_19 - .L_18)
.L_18:
        /*006c*/ 	.word	0x00000000


	//----- nvinfo : EIATTR_CBANK_PARAM_SIZE
	.align		4
.L_19:
        /*0070*/ 	.byte	0x03, 0x19
        /*0072*/ 	.short	0x001c


	//----- nvinfo : EIATTR_PARAM_CBANK
	.align		4
        /*0074*/ 	.byte	0x04, 0x0a
        /*0076*/ 	.short	(.L_21 - .L_20)
	.align		4
.L_20:
        /*0078*/ 	.word	index@(.nv.constant0._Z9addMatrixPiS_S_i)
        /*007c*/ 	.short	0x0380
        /*007e*/ 	.short	0x001c


	//----- nvinfo : EIATTR_SW_WAR
	.align		4
.L_21:
        /*0080*/ 	.byte	0x04, 0x36
        /*0082*/ 	.short	(.L_23 - .L_22)
.L_22:
        /*0084*/ 	.word	0x00000008
.L_23:


//--------------------- .nv.callgraph             --------------------------
	.section	.nv.callgraph,"",@"SHT_CUDA_CALLGRAPH"
	.align	4
	.sectionentsize	8
	.align		4
        /*0000*/ 	.word	0x00000000
	.align		4
        /*0004*/ 	.word	0xffffffff
	.align		4
        /*0008*/ 	.word	0x00000000
	.align		4
        /*000c*/ 	.word	0xfffffffe
	.align		4
        /*0010*/ 	.word	0x00000000
	.align		4
        /*0014*/ 	.word	0xfffffffd
	.align		4
        /*0018*/ 	.word	0x00000000
	.align		4
        /*001c*/ 	.word	0xfffffffc


//--------------------- .text._Z9addMatrixPiS_S_i --------------------------
	.section	.text._Z9addMatrixPiS_S_i,"ax",@progbits
	.align	128
        .global         _Z9addMatrixPiS_S_i
        .type           _Z9addMatrixPiS_S_i,@function
        .size           _Z9addMatrixPiS_S_i,(.L_x_5 - _Z9addMatrixPiS_S_i)
        .other          _Z9addMatrixPiS_S_i,@"STO_CUDA_ENTRY STV_DEFAULT"
_Z9addMatrixPiS_S_i:
.text._Z9addMatrixPiS_S_i:
[----:B------:R-:W-:Y:S08]  /*0000*/  LDC R1, c[0x0][0x37c] ;  /* 0x0000df00ff017b82 */ /* 0x000ff00000000800 */
[----:B------:R-:W0:Y:S01]  /*0010*/  LDC R2, c[0x0][0x398] ;  /* 0x0000e600ff027b82 */ /* 0x000e220000000800 */
[----:B------:R-:W1:Y:S01]  /*0020*/  S2R R0, SR_CTAID.X ;  /* 0x0000000000007919 */ /* 0x000e620000002500 */
[----:B------:R-:W1:Y:S01]  /*0030*/  LDCU UR4, c[0x0][0x360] ;  /* 0x00006c00ff0477ac */ /* 0x000e620008000800 */
[----:B------:R-:W1:Y:S01]  /*0040*/  S2R R3, SR_TID.X ;  /* 0x0000000000037919 */ /* 0x000e620000002100 */
[----:B0-----:R-:W-:Y:S01]  /*0050*/  ISETP.GE.AND P0, PT, R2, 0x1, PT ;  /* 0x000000010200780c */ /* 0x001fe20003f06270 */
[----:B-1----:R-:W-:-:S12]  /*0060*/  IMAD R0, R0, UR4, R3 ;  /* 0x0000000400007c24 */ /* 0x002fd8000f8e0203 */
[----:B------:R-:W-:Y:S05]  /*0070*/  @!P0 EXIT ;  /* 0x000000000000894d */ /* 0x000fea0003800000 */
[-C--:B------:R-:W-:Y:S01]  /*0080*/  IMAD R3, R0, R2.reuse, RZ ;  /* 0x0000000200037224 */ /* 0x080fe200078e02ff */
[----:B------:R-:W0:Y:S01]  /*0090*/  LDCU.64 UR12, c[0x0][0x358] ;  /* 0x00006b00ff0c77ac */ /* 0x000e220008000a00 */
[----:B------:R-:W-:Y:S03]  /*00a0*/  BSSY.RECONVERGENT B0, `(.L_x_0) ;  /* 0x0000017000007945 */ /* 0x000fe60003800200 */
[----:B------:R-:W-:-:S04]  /*00b0*/  IADD3 R0, PT, PT, R3, R2, RZ ;  /* 0x0000000203007210 */ /* 0x000fc80007ffe0ff */
[----:B------:R-:W-:-:S05]  /*00c0*/  VIADDMNMX R2, R3, 0x1, R0, !PT ;  /* 0x0000000103027846 */ /* 0x000fca0007800100 */
[----:B------:R-:W-:Y:S01]  /*00d0*/  IMAD.IADD R4, R2, 0x1, -R3 ;  /* 0x0000000102047824 */ /* 0x000fe200078e0a03 */
[----:B------:R-:W-:-:S04]  /*00e0*/  IADD3 R2, PT, PT, R3, -R2, RZ ;  /* 0x8000000203027210 */ /* 0x000fc80007ffe0ff */
[----:B------:R-:W-:Y:S02]  /*00f0*/  LOP3.LUT P1, R4, R4, 0x3, RZ, 0xc0, !PT ;  /* 0x0000000304047812 */ /* 0x000fe4000782c0ff */
[----:B------:R-:W-:-:S11]  /*0100*/  ISETP.GT.U32.AND P0, PT, R2, -0x4, PT ;  /* 0xfffffffc0200780c */ /* 0x000fd60003f04070 */
[----:B0-----:R-:W-:Y:S05]  /*0110*/  @!P1 BRA `(.L_x_1) ;  /* 0x00000000003c9947 */ /* 0x001fea0003800000 */
[----:B------:R-:W0:Y:S01]  /*0120*/  LDC.64 R10, c[0x0][0x390] ;  /* 0x0000e400ff0a7b82 */ /* 0x000e220000000a00 */
[----:B------:R-:W-:-:S07]  /*0130*/  IMAD.MOV R2, RZ, RZ, -R4 ;  /* 0x000000ffff027224 */ /* 0x000fce00078e0a04 */
[----:B------:R-:W1:Y:S08]  /*0140*/  LDC.64 R14, c[0x0][0x380] ;  /* 0x0000e000ff0e7b82 */ /* 0x000e700000000a00 */
[----:B------:R-:W2:Y:S02]  /*0150*/  LDC.64 R12, c[0x0][0x388] ;  /* 0x0000e200ff0c7b82 */ /* 0x000ea40000000a00 */
.L_x_2:
[----:B--2---:R-:W-:-:S04]  /*0160*/  IMAD.WIDE R6, R3, 0x4, R12 ;  /* 0x0000000403067825 */ /* 0x004fc800078e020c */
[C---:B-1----:R-:W-:Y:S02]  /*0170*/  IMAD.WIDE R8, R3.reuse, 0x4, R14 ;  /* 0x0000000403087825 */ /* 0x042fe400078e020e */
[----:B------:R-:W2:Y:S04]  /*0180*/  LDG.E R7, desc[UR12][R6.64] ;  /* 0x0000000c06077981 */ /* 0x000ea8000c1e1900 */
[----:B------:R-:W2:Y:S01]  /*0190*/  LDG.E R8, desc[UR12][R8.64] ;  /* 0x0000000c08087981 */ /* 0x000ea2000c1e1900 */
[C---:B0--3--:R-:W-:Y:S01]  /*01a0*/  IMAD.WIDE R4, R3.reuse, 0x4, R10 ;  /* 0x0000000403047825 */ /* 0x049fe200078e020a */
[----:B------:R-:W-:-:S03]  /*01b0*/  IADD3 R3, PT, PT, R3, 0x1, RZ ;  /* 0x0000000103037810 */ /* 0x000fc60007ffe0ff */
[----:B------:R-:W-:-:S05]  /*01c0*/  VIADD R2, R2, 0x1 ;  /* 0x0000000102027836 */ /* 0x000fca0000000000 */
[----:B------:R-:W-:Y:S02]  /*01d0*/  ISETP.NE.AND P1, PT, R2, RZ, PT ;  /* 0x000000ff0200720c */ /* 0x000fe40003f25270 */
[----:B--2---:R-:W-:-:S05]  /*01e0*/  IADD3 R17, PT, PT, R8, R7, RZ ;  /* 0x0000000708117210 */ /* 0x004fca0007ffe0ff */
[----:B------:R3:W-:Y:S06]  /*01f0*/  STG.E desc[UR12][R4.64], R17 ;  /* 0x0000001104007986 */ /* 0x0007ec000c10190c */
[----:B------:R-:W-:Y:S05]  /*0200*/  @P1 BRA `(.L_x_2) ;  /* 0xfffffffc00d41947 */ /* 0x000fea000383ffff */
.L_x_1:
[----:B------:R-:W-:Y:S05]  /*0210*/  BSYNC.RECONVERGENT B0 ;  /* 0x0000000000007941 */ /* 0x000fea0003800200 */
.L_x_0:
[----:B------:R-:W-:Y:S05]  /*0220*/  @P0 EXIT ;  /* 0x000000000000094d */ /* 0x000fea0003800000 */
[----:B------:R-:W0:Y:S01]  /*0230*/  LDCU.128 UR4, c[0x0][0x380] ;  /* 0x00007000ff0477ac */ /* 0x000e220008000c00 */
[----:B------:R-:W1:Y:S01]  /*0240*/  LDCU.64 UR10, c[0x0][0x390] ;  /* 0x00007200ff0a77ac */ /* 0x000e620008000a00 */
[----:B0-----:R-:W-:Y:S02]  /*0250*/  UIADD3 UR8, UP0, UPT, UR4, 0x8, URZ ;  /* 0x0000000804087890 */ /* 0x001fe4000ff1e0ff */
[----:B------:R-:W-:Y:S02]  /*0260*/  UIADD3 UR6, UP1, UPT, UR6, 0x8, URZ ;  /* 0x0000000806067890 */ /* 0x000fe4000ff3e0ff */
[----:B-1----:R-:W-:Y:S02]  /*0270*/  UIADD3 UR4, UP2, UPT, UR10, 0x8, URZ ;  /* 0x000000080a047890 */ /* 0x002fe4000ff5e0ff */
[----:B------:R-:W-:Y:S02]  /*0280*/  UIADD3.X UR9, UPT, UPT, URZ, UR5, URZ, UP0, !UPT ;  /* 0x00000005ff097290 */ /* 0x000fe400087fe4ff */
[----:B------:R-:W-:-:S02]  /*0290*/  UIADD3.X UR7, UPT, UPT, URZ, UR7, URZ, UP1, !UPT ;  /* 0x00000007ff077290 */ /* 0x000fc40008ffe4ff */
[----:B------:R-:W-:-:S12]  /*02a0*/  UIADD3.X UR5, UPT, UPT, URZ, UR11, URZ, UP2, !UPT ;  /* 0x0000000bff057290 */ /* 0x000fd800097fe4ff */
.L_x_3:
[----:B---3--:R-:W-:Y:S01]  /*02b0*/  MOV R5, UR9 ;  /* 0x0000000900057c02 */ /* 0x008fe20008000f00 */
[----:B------:R-:W-:Y:S01]  /*02c0*/  IMAD.U32 R4, RZ, RZ, UR8 ;  /* 0x00000008ff047e24 */ /* 0x000fe2000f8e00ff */
[----:B------:R-:W-:Y:S01]  /*02d0*/  MOV R7, UR7 ;  /* 0x0000000700077c02 */ /* 0x000fe20008000f00 */
[----:B------:R-:W-:Y:S02]  /*02e0*/  IMAD.U32 R6, RZ, RZ, UR6 ;  /* 0x00000006ff067e24 */ /* 0x000fe4000f8e00ff */
[----:B------:R-:W-:-:S04]  /*02f0*/  IMAD.WIDE R4, R3, 0x4, R4 ;  /* 0x0000000403047825 */ /* 0x000fc800078e0204 */
[----:B------:R-:W-:Y:S01]  /*0300*/  IMAD.WIDE R6, R3, 0x4, R6 ;  /* 0x0000000403067825 */ /* 0x000fe200078e0206 */
[----:B------:R-:W2:Y:S04]  /*0310*/  LDG.E R2, desc[UR12][R4.64+-0x8] ;  /* 0xfffff80c04027981 */ /* 0x000ea8000c1e1900 */
[----:B0-----:R-:W2:Y:S01]  /*0320*/  LDG.E R11, desc[UR12][R6.64+-0x8] ;  /* 0xfffff80c060b7981 */ /* 0x001ea2000c1e1900 */
[----:B------:R-:W-:Y:S01]  /*0330*/  MOV R9, UR5 ;  /* 0x0000000500097c02 */ /* 0x000fe20008000f00 */
[----:B------:R-:W-:-:S04]  /*0340*/  IMAD.U32 R8, RZ, RZ, UR4 ;  /* 0x00000004ff087e24 */ /* 0x000fc8000f8e00ff */
[----:B------:R-:W-:-:S04]  /*0350*/  IMAD.WIDE R8, R3, 0x4, R8 ;  /* 0x0000000403087825 */ /* 0x000fc800078e0208 */
[----:B--2---:R-:W-:-:S05]  /*0360*/  IMAD.IADD R11, R2, 0x1, R11 ;  /* 0x00000001020b7824 */ /* 0x004fca00078e020b */
[----:B------:R0:W-:Y:S04]  /*0370*/  STG.E desc[UR12][R8.64+-0x8], R11 ;  /* 0xfffff80b08007986 */ /* 0x0001e8000c10190c */
[----:B------:R-:W2:Y:S04]  /*0380*/  LDG.E R2, desc[UR12][R4.64+-0x4] ;  /* 0xfffffc0c04027981 */ /* 0x000ea8000c1e1900 */
[----:B------:R-:W2:Y:S02]  /*0390*/  LDG.E R13, desc[UR12][R6.64+-0x4] ;  /* 0xfffffc0c060d7981 */ /* 0x000ea4000c1e1900 */
[----:B--2---:R-:W-:-:S05]  /*03a0*/  IADD3 R13, PT, PT, R2, R13, RZ ;  /* 0x0000000d020d7210 */ /* 0x004fca0007ffe0ff */
[----:B------:R0:W-:Y:S04]  /*03b0*/  STG.E desc[UR12][R8.64+-0x4], R13 ;  /* 0xfffffc0d08007986 */ /* 0x0001e8000c10190c */
[----:B------:R-:W2:Y:S04]  /*03c0*/  LDG.E R2, desc[UR12][R4.64] ;  /* 0x0000000c04027981 */ /* 0x000ea8000c1e1900 */
[----:B------:R-:W2:Y:S02]  /*03d0*/  LDG.E R15, desc[UR12][R6.64] ;  /* 0x0000000c060f7981 */ /* 0x000ea4000c1e1900 */
[----:B--2---:R-:W-:-:S05]  /*03e0*/  IMAD.IADD R15, R2, 0x1, R15 ;  /* 0x00000001020f7824 */ /* 0x004fca00078e020f */
[----:B------:R0:W-:Y:S04]  /*03f0*/  STG.E desc[UR12][R8.64], R15 ;  /* 0x0000000f08007986 */ /* 0x0001e8000c10190c */
[----:B------:R-:W2:Y:S04]  /*0400*/  LDG.E R2, desc[UR12][R4.64+0x4] ;  /* 0x0000040c04027981 */ /* 0x000ea8000c1e1900 */
[----:B------:R-:W2:Y:S01]  /*0410*/  LDG.E R17, desc[UR12][R6.64+0x4] ;  /* 0x0000040c06117981 */ /* 0x000ea2000c1e1900 */
[----:B------:R-:W-:-:S04]  /*0420*/  IADD3 R3, PT, PT, R3, 0x4, RZ ;  /* 0x0000000403037810 */ /* 0x000fc80007ffe0ff */
[----:B------:R-:W-:Y:S02]  /*0430*/  ISETP.GE.AND P0, PT, R3, R0, PT ;  /* 0x000000000300720c */ /* 0x000fe40003f06270 */
[----:B--2---:R-:W-:-:S05]  /*0440*/  IADD3 R17, PT, PT, R2, R17, RZ ;  /* 0x0000001102117210 */ /* 0x004fca0007ffe0ff */
[----:B------:R0:W-:Y:S06]  /*0450*/  STG.E desc[UR12][R8.64+0x4], R17 ;  /* 0x0000041108007986 */ /* 0x0001ec000c10190c */
[----:B------:R-:W-:Y:S05]  /*0460*/  @!P0 BRA `(.L_x_3) ;  /* 0xfffffffc00908947 */ /* 0x000fea000383ffff */
[----:B------:R-:W-:Y:S05]  /*0470*/  EXIT ;  /* 0x000000000000794d */ /* 0x000fea0003800000 */
.L_x_4:
[----:B------:R-:W-:-:S00]  /*0480*/  BRA `(.L_x_4) ;  /* 0xfffffffc00fc7947 */ /* 0x000fc0000383ffff */
[----:B------:R-:W-:-:S00]  /*0490*/  NOP ;  /* 0x0000000000007918 */ /* 0x000fc00000000000 */
        /* <DEDUP_REMOVED lines=14> */
.L_x_5:


//--------------------- .nv.shared.reserved.0     --------------------------
	.section	.nv.shared.reserved.0,"aw",@nobits
	.weak		__nv_reservedSMEM_offset_0_alias
	.size		__nv_reservedSMEM_offset_0_alias, 0, 64
	.other		__nv_reservedSMEM_offset_0_alias,@"STO_CUDA_RESERVED_SHARED STV_DEFAULT"
__nv_reservedSMEM_offset_0_alias:
	.zero		0
	.zero		64


//--------------------- .nv.constant0._Z9addMatrixPiS_S_i --------------------------
	.section	.nv.constant0._Z9addMatrixPiS_S_i,"a",@progbits
	.sectionflags	@""
	.align	4
.nv.constant0._Z9addMatrixPiS_S_i:
	.zero		924


//--------------------- SYMBOLS --------------------------

	.type		.nv.reservedSmem.offset0,@object
	.size		.nv.reservedSmem.offset0,0x4
